//
// Generated by NVIDIA NVVM Compiler
//
// Compiler Build ID: CL-36424714
// Cuda compilation tools, release 13.0, V13.0.88
// Based on NVVM 20.0.0
//

.version 9.0
.target sm_100
.address_size 64

	// .globl	_Z17mandelbrot_kerneliiiPi

.visible .entry _Z17mandelbrot_kerneliiiPi(
	.param .u32 _Z17mandelbrot_kerneliiiPi_param_0,
	.param .u32 _Z17mandelbrot_kerneliiiPi_param_1,
	.param .u32 _Z17mandelbrot_kerneliiiPi_param_2,
	.param .u64 .ptr .align 1 _Z17mandelbrot_kerneliiiPi_param_3
)
{
	.reg .pred 	%p<6>;
	.reg .b32 	%r<22>;
	.reg .b64 	%rd<5>;
	.reg .b64 	%fd<43>;

	ld.param.u32 	%r11, [_Z17mandelbrot_kerneliiiPi_param_0];
	ld.param.u32 	%r9, [_Z17mandelbrot_kerneliiiPi_param_2];
	ld.param.u64 	%rd1, [_Z17mandelbrot_kerneliiiPi_param_3];
	mov.u32 	%r12, %tid.x;
	mov.u32 	%r13, %ctaid.x;
	mov.u32 	%r14, %ntid.x;
	mad.lo.s32 	%r1, %r13, %r14, %r12;
	mov.u32 	%r15, %tid.y;
	mov.u32 	%r16, %ctaid.y;
	mov.u32 	%r17, %ntid.y;
	mad.lo.s32 	%r2, %r16, %r17, %r15;
	cvt.rn.f64.s32 	%fd20, %r1;
	cvt.rn.f64.s32 	%fd21, %r11;
	add.f64 	%fd22, %fd21, %fd21;
	sub.f64 	%fd23, %fd20, %fd22;
	div.rn.f64 	%fd1, %fd23, %fd21;
	cvt.rn.f64.u32 	%fd24, %r2;
	sub.f64 	%fd25, %fd24, %fd21;
	div.rn.f64 	%fd2, %fd25, %fd21;
	mov.f64 	%fd41, 0d0000000000000000;
	mov.b32 	%r3, 0;
	mov.f64 	%fd42, %fd41;
$L__BB0_1:
	mul.f64 	%fd26, %fd42, %fd42;
	mul.f64 	%fd27, %fd41, %fd41;
	sub.f64 	%fd28, %fd26, %fd27;
	add.f64 	%fd29, %fd42, %fd42;
	add.f64 	%fd5, %fd1, %fd28;
	fma.rn.f64 	%fd6, %fd29, %fd41, %fd2;
	mul.f64 	%fd7, %fd5, %fd5;
	mul.f64 	%fd8, %fd6, %fd6;
	add.f64 	%fd30, %fd8, %fd7;
	setp.ge.f64 	%p1, %fd30, 0d4010000000000000;
	mov.u32 	%r21, %r3;
	@%p1 bra 	$L__BB0_9;
	sub.f64 	%fd31, %fd7, %fd8;
	add.f64 	%fd32, %fd5, %fd5;
	add.f64 	%fd9, %fd1, %fd31;
	fma.rn.f64 	%fd10, %fd32, %fd6, %fd2;
	mul.f64 	%fd11, %fd9, %fd9;
	mul.f64 	%fd12, %fd10, %fd10;
	add.f64 	%fd33, %fd12, %fd11;
	setp.ge.f64 	%p2, %fd33, 0d4010000000000000;
	@%p2 bra 	$L__BB0_8;
	sub.f64 	%fd34, %fd11, %fd12;
	add.f64 	%fd35, %fd9, %fd9;
	add.f64 	%fd13, %fd1, %fd34;
	fma.rn.f64 	%fd14, %fd35, %fd10, %fd2;
	mul.f64 	%fd15, %fd13, %fd13;
	mul.f64 	%fd16, %fd14, %fd14;
	add.f64 	%fd36, %fd16, %fd15;
	setp.ge.f64 	%p3, %fd36, 0d4010000000000000;
	@%p3 bra 	$L__BB0_7;
	add.s32 	%r4, %r3, 3;
	setp.eq.s32 	%p4, %r4, 255;
	mov.b32 	%r21, 255;
	@%p4 bra 	$L__BB0_9;
	sub.f64 	%fd37, %fd15, %fd16;
	add.f64 	%fd38, %fd13, %fd13;
	add.f64 	%fd42, %fd1, %fd37;
	fma.rn.f64 	%fd41, %fd38, %fd14, %fd2;
	mul.f64 	%fd39, %fd42, %fd42;
	fma.rn.f64 	%fd40, %fd41, %fd41, %fd39;
	setp.ge.f64 	%p5, %fd40, 0d4010000000000000;
	mov.u32 	%r21, %r4;
	@%p5 bra 	$L__BB0_9;
	add.s32 	%r3, %r3, 4;
	bra.uni 	$L__BB0_1;
$L__BB0_7:
	add.s32 	%r21, %r3, 2;
	bra.uni 	$L__BB0_9;
$L__BB0_8:
	add.s32 	%r21, %r3, 1;
$L__BB0_9:
	cvta.to.global.u64 	%rd2, %rd1;
	mad.lo.s32 	%r19, %r9, %r1, %r2;
	mul.wide.s32 	%rd3, %r19, 4;
	add.s64 	%rd4, %rd2, %rd3;
	st.global.u32 	[%rd4], %r21;
	ret;

}


// ===== COMPILED SASS (sm_100) =====

	.target	sm_100

	.elftype	@"ET_EXEC"


//--------------------- .note.nv.tkinfo           --------------------------
	.section	.note.nv.tkinfo,"",@"SHT_NOTE"
	.sectionflags	@"SHF_NOTE_NV_TKINFO"
	.tkinfo
        /*0018*/ 	.word	0x00000002
        /*0030*/ 	.string	""
        /*0030*/ 	.string	"ptxas"
        /*0030*/ 	.string	"Cuda compilation tools, release 13.0, V13.0.88"
        /*0030*/ 	.string	"Build cuda_13.0.r13.0/compiler.36424714_0"
        /*0030*/ 	.string	"-arch sm_100 -m 64 "



//--------------------- .note.nv.cuinfo           --------------------------
	.section	.note.nv.cuinfo,"",@"SHT_NOTE"
	.sectionflags	@"SHF_NOTE_NV_CUINFO"
        /*0018*/ 	.short	0x0002
        /*001a*/ 	.short	0x0064
        /*001c*/ 	.short	0x0082
	.zero		2


//--------------------- .nv.info                  --------------------------
	.section	.nv.info,"",@"SHT_CUDA_INFO"
	.align	4


	//----- nvinfo : EIATTR_REGCOUNT
	.align		4
        /*0000*/ 	.byte	0x04, 0x2f
        /*0002*/ 	.short	(.L_1 - .L_0)
	.align		4
.L_0:
        /*0004*/ 	.word	index@(_Z17mandelbrot_kerneliiiPi)
        /*0008*/ 	.word	0x0000001e


	//----- nvinfo : EIATTR_FRAME_SIZE
	.align		4
.L_1:
        /*000c*/ 	.byte	0x04, 0x11
        /*000e*/ 	.short	(.L_3 - .L_2)
	.align		4
.L_2:
        /*0010*/ 	.word	index@($__internal_0_$__cuda_sm20_div_rn_f64_full)
        /*0014*/ 	.word	0x00000000


	//----- nvinfo : EIATTR_FRAME_SIZE
	.align		4
.L_3:
        /*0018*/ 	.byte	0x04, 0x11
        /*001a*/ 	.short	(.L_5 - .L_4)
	.align		4
.L_4:
        /*001c*/ 	.word	index@(_Z17mandelbrot_kerneliiiPi)
        /*0020*/ 	.word	0x00000000


	//----- nvinfo : EIATTR_MIN_STACK_SIZE
	.align		4
.L_5:
        /*0024*/ 	.byte	0x04, 0x12
        /*0026*/ 	.short	(.L_7 - .L_6)
	.align		4
.L_6:
        /*0028*/ 	.word	index@(_Z17mandelbrot_kerneliiiPi)
        /*002c*/ 	.word	0x00000000
.L_7:


//--------------------- .nv.compat                --------------------------
	.section	.nv.compat,"",@"SHT_CUDA_COMPAT_INFO"
	.align	4
        /*0000*/ 	.byte	0x02, 0x09, 0x00, 0x00, 0x02, 0x02, 0x01, 0x00, 0x02, 0x05, 0x05, 0x00, 0x03, 0x07, 0x01, 0x01
        /*0010*/ 	.byte	0x02, 0x03, 0x00, 0x00, 0x02, 0x06, 0x01, 0x00, 0x04, 0x0b, 0x08, 0x00, 0x01, 0x00, 0x00, 0x00
        /*0020*/ 	.byte	0x00, 0x00, 0x00, 0x00


//--------------------- .nv.info._Z17mandelbrot_kerneliiiPi --------------------------
	.section	.nv.info._Z17mandelbrot_kerneliiiPi,"",@"SHT_CUDA_INFO"
	.sectionflags	@""
	.align	4


	//----- nvinfo : EIATTR_CUDA_API_VERSION
	.align		4
        /*0000*/ 	.byte	0x04, 0x37
        /*0002*/ 	.short	(.L_9 - .L_8)
.L_8:
        /*0004*/ 	.word	0x00000082


	//----- nvinfo : EIATTR_KPARAM_INFO
	.align		4
.L_9:
        /*0008*/ 	.byte	0x04, 0x17
        /*000a*/ 	.short	(.L_11 - .L_10)
.L_10:
        /*000c*/ 	.word	0x00000000
        /*0010*/ 	.short	0x0003
        /*0012*/ 	.short	0x0010
        /*0014*/ 	.byte	0x00, 0xf5, 0x21, 0x00


	//----- nvinfo : EIATTR_KPARAM_INFO
	.align		4
.L_11:
        /*0018*/ 	.byte	0x04, 0x17
        /*001a*/ 	.short	(.L_13 - .L_12)
.L_12:
        /*001c*/ 	.word	0x00000000
        /*0020*/ 	.short	0x0002
        /*0022*/ 	.short	0x0008
        /*0024*/ 	.byte	0x00, 0xf0, 0x11, 0x00


	//----- nvinfo : EIATTR_KPARAM_INFO
	.align		4
.L_13:
        /*0028*/ 	.byte	0x04, 0x17
        /*002a*/ 	.short	(.L_15 - .L_14)
.L_14:
        /*002c*/ 	.word	0x00000000
        /*0030*/ 	.short	0x0001
        /*0032*/ 	.short	0x0004
        /*0034*/ 	.byte	0x00, 0xf0, 0x11, 0x00


	//----- nvinfo : EIATTR_KPARAM_INFO
	.align		4
.L_15:
        /*0038*/ 	.byte	0x04, 0x17
        /*003a*/ 	.short	(.L_17 - .L_16)
.L_16:
        /*003c*/ 	.word	0x00000000
        /*0040*/ 	.short	0x0000
        /*0042*/ 	.short	0x0000
        /*0044*/ 	.byte	0x00, 0xf0, 0x11, 0x00


	//----- nvinfo : EIATTR_SPARSE_MMA_MASK
	.align		4
.L_17:
        /*0048*/ 	.byte	0x03, 0x50
        /*004a*/ 	.short	0x0000


	//----- nvinfo : EIATTR_MAXREG_COUNT
	.align		4
        /*004c*/ 	.byte	0x03, 0x1b
        /*004e*/ 	.short	0x00ff


	//----- nvinfo : EIATTR_MERCURY_ISA_VERSION
	.align		4
        /*0050*/ 	.byte	0x03, 0x5f
        /*0052*/ 	.short	0x0101


	//----- nvinfo : EIATTR_VRC_CTA_INIT_COUNT
	.align		4
        /*0054*/ 	.byte	0x02, 0x4a
	.zero		1
	.zero		1


	//----- nvinfo : EIATTR_EXIT_INSTR_OFFSETS
	.align		4
        /*0058*/ 	.byte	0x04, 0x1c
        /*005a*/ 	.short	(.L_19 - .L_18)


	//   ....[0]....
.L_18:
        /*005c*/ 	.word	0x000007e0


	//----- nvinfo : EIATTR_CRS_STACK_SIZE
	.align		4
.L_19:
        /*0060*/ 	.byte	0x04, 0x1e
        /*0062*/ 	.short	(.L_21 - .L_20)
.L_20:
        /*0064*/ 	.word	0x00000000


	//----- nvinfo : EIATTR_CBANK_PARAM_SIZE
	.align		4
.L_21:
        /*0068*/ 	.byte	0x03, 0x19
        /*006a*/ 	.short	0x0018


	//----- nvinfo : EIATTR_PARAM_CBANK
	.align		4
        /*006c*/ 	.byte	0x04, 0x0a
        /*006e*/ 	.short	(.L_23 - .L_22)
	.align		4
.L_22:
        /*0070*/ 	.word	index@(.nv.constant0._Z17mandelbrot_kerneliiiPi)
        /*0074*/ 	.short	0x0380
        /*0076*/ 	.short	0x0018


	//----- nvinfo : EIATTR_SW_WAR
	.align		4
.L_23:
        /*0078*/ 	.byte	0x04, 0x36
        /*007a*/ 	.short	(.L_25 - .L_24)
.L_24:
        /*007c*/ 	.word	0x00000008
.L_25:


//--------------------- .nv.callgraph             --------------------------
	.section	.nv.callgraph,"",@"SHT_CUDA_CALLGRAPH"
	.align	4
	.sectionentsize	8
	.align		4
        /*0000*/ 	.word	0x00000000
	.align		4
        /*0004*/ 	.word	0xffffffff
	.align		4
        /*0008*/ 	.word	0x00000000
	.align		4
        /*000c*/ 	.word	0xfffffffe
	.align		4
        /*0010*/ 	.word	0x00000000
	.align		4
        /*0014*/ 	.word	0xfffffffd
	.align		4
        /*0018*/ 	.word	0x00000000
	.align		4
        /*001c*/ 	.word	0xfffffffc


//--------------------- .text._Z17mandelbrot_kerneliiiPi --------------------------
	.section	.text._Z17mandelbrot_kerneliiiPi,"ax",@progbits
	.align	128
        .global         _Z17mandelbrot_kerneliiiPi
        .type           _Z17mandelbrot_kerneliiiPi,@function
        .size           _Z17mandelbrot_kerneliiiPi,(.L_x_15 - _Z17mandelbrot_kerneliiiPi)
        .other          _Z17mandelbrot_kerneliiiPi,@"STO_CUDA_ENTRY STV_DEFAULT"
_Z17mandelbrot_kerneliiiPi:
.text._Z17mandelbrot_kerneliiiPi:
[----:B------:R-:W-:Y:S01]  /*0000*/  LDC R1, c[0x0][0x37c] ;  /* 0x0000df00ff017b82 */ /* 0x000fe20000000800 */
[----:B------:R-:W0:Y:S01]  /*0010*/  LDCU UR4, c[0x0][0x380] ;  /* 0x00007000ff0477ac */ /* 0x000e220008000800 */
[----:B------:R-:W1:Y:S06]  /*0020*/  S2R R0, SR_TID.X ;  /* 0x0000000000007919 */ /* 0x000e6c0000002100 */
[----:B------:R-:W1:Y:S01]  /*0030*/  LDC R11, c[0x0][0x360] ;  /* 0x0000d800ff0b7b82 */ /* 0x000e620000000800 */
[----:B------:R-:W-:Y:S01]  /*0040*/  IMAD.MOV.U32 R4, RZ, RZ, 0x1 ;  /* 0x00000001ff047424 */ /* 0x000fe200078e00ff */
[----:B------:R-:W-:Y:S01]  /*0050*/  BSSY.RECONVERGENT B0, `(.L_x_0) ;  /* 0x0000020000007945 */ /* 0x000fe20003800200 */
[----:B------:R-:W2:Y:S05]  /*0060*/  S2R R15, SR_TID.Y ;  /* 0x00000000000f7919 */ /* 0x000eaa0000002200 */
[----:B------:R-:W2:Y:S01]  /*0070*/  LDC R12, c[0x0][0x364] ;  /* 0x0000d900ff0c7b82 */ /* 0x000ea20000000800 */
[----:B0-----:R-:W0:Y:S07]  /*0080*/  I2F.F64 R6, UR4 ;  /* 0x0000000400067d12 */ /* 0x001e2e0008201c00 */
[----:B------:R-:W1:Y:S01]  /*0090*/  S2UR UR4, SR_CTAID.X ;  /* 0x00000000000479c3 */ /* 0x000e620000002500 */
[----:B0-----:R-:W0:Y:S01]  /*00a0*/  MUFU.RCP64H R5, R7 ;  /* 0x0000000700057308 */ /* 0x001e220000001800 */
[----:B-1----:R-:W-:-:S06]  /*00b0*/  IMAD R0, R11, UR4, R0 ;  /* 0x000000040b007c24 */ /* 0x002fcc000f8e0200 */
[----:B------:R-:W2:Y:S01]  /*00c0*/  S2UR UR4, SR_CTAID.Y ;  /* 0x00000000000479c3 */ /* 0x000ea20000002600 */
[----:B0-----:R-:W-:-:S08]  /*00d0*/  DFMA R2, -R6, R4, 1 ;  /* 0x3ff000000602742b */ /* 0x001fd00000000104 */
[----:B------:R-:W-:Y:S02]  /*00e0*/  DFMA R8, R2, R2, R2 ;  /* 0x000000020208722b */ /* 0x000fe40000000002 */
[----:B------:R-:W0:Y:S06]  /*00f0*/  I2F.F64 R2, R0 ;  /* 0x0000000000027312 */ /* 0x000e2c0000201c00 */
[----:B------:R-:W-:Y:S02]  /*0100*/  DFMA R8, R4, R8, R4 ;  /* 0x000000080408722b */ /* 0x000fe40000000004 */
[----:B------:R-:W-:Y:S01]  /*0110*/  DADD R4, R6, R6 ;  /* 0x0000000006047229 */ /* 0x000fe20000000006 */
[----:B--2---:R-:W-:-:S05]  /*0120*/  IMAD R15, R12, UR4, R15 ;  /* 0x000000040c0f7c24 */ /* 0x004fca000f8e020f */
[----:B------:R-:W-:Y:S02]  /*0130*/  DFMA R10, -R6, R8, 1 ;  /* 0x3ff00000060a742b */ /* 0x000fe40000000108 */
[----:B0-----:R-:W-:-:S06]  /*0140*/  DADD R4, R2, -R4 ;  /* 0x0000000002047229 */ /* 0x001fcc0000000804 */
[----:B------:R-:W-:-:S04]  /*0150*/  DFMA R10, R8, R10, R8 ;  /* 0x0000000a080a722b */ /* 0x000fc80000000008 */
[----:B------:R-:W-:-:S04]  /*0160*/  FSETP.GEU.AND P1, PT, |R5|, 6.5827683646048100446e-37, PT ;  /* 0x036000000500780b */ /* 0x000fc80003f2e200 */
[----:B------:R-:W-:-:S08]  /*0170*/  DMUL R2, R4, R10 ;  /* 0x0000000a04027228 */ /* 0x000fd00000000000 */
[----:B------:R-:W-:-:S08]  /*0180*/  DFMA R8, -R6, R2, R4 ;  /* 0x000000020608722b */ /* 0x000fd00000000104 */
[----:B------:R-:W-:-:S10]  /*0190*/  DFMA R2, R10, R8, R2 ;  /* 0x000000080a02722b */ /* 0x000fd40000000002 */
[----:B------:R-:W-:-:S05]  /*01a0*/  FFMA R8, RZ, R7, R3 ;  /* 0x00000007ff087223 */ /* 0x000fca0000000003 */
[----:B------:R-:W-:-:S13]  /*01b0*/  FSETP.GT.AND P0, PT, |R8|, 1.469367938527859385e-39, PT ;  /* 0x001000000800780b */ /* 0x000fda0003f04200 */
[----:B------:R-:W-:Y:S05]  /*01c0*/  @P0 BRA P1, `(.L_x_1) ;  /* 0x0000000000200947 */ /* 0x000fea0000800000 */
[----:B------:R-:W-:Y:S01]  /*01d0*/  IMAD.MOV.U32 R10, RZ, RZ, R4 ;  /* 0x000000ffff0a7224 */ /* 0x000fe200078e0004 */
[----:B------:R-:W-:Y:S01]  /*01e0*/  MOV R18, 0x230 ;  /* 0x0000023000127802 */ /* 0x000fe20000000f00 */
[----:B------:R-:W-:Y:S02]  /*01f0*/  IMAD.MOV.U32 R11, RZ, RZ, R5 ;  /* 0x000000ffff0b7224 */ /* 0x000fe400078e0005 */
[----:B------:R-:W-:Y:S02]  /*0200*/  IMAD.MOV.U32 R8, RZ, RZ, R6 ;  /* 0x000000ffff087224 */ /* 0x000fe400078e0006 */
[----:B------:R-:W-:-:S07]  /*0210*/  IMAD.MOV.U32 R9, RZ, RZ, R7 ;  /* 0x000000ffff097224 */ /* 0x000fce00078e0007 */
[----:B------:R-:W-:Y:S05]  /*0220*/  CALL.REL.NOINC `($__internal_0_$__cuda_sm20_div_rn_f64_full) ;  /* 0x0000000400707944 */ /* 0x000fea0003c00000 */
[----:B------:R-:W-:Y:S02]  /*0230*/  IMAD.MOV.U32 R2, RZ, RZ, R4 ;  /* 0x000000ffff027224 */ /* 0x000fe400078e0004 */
[----:B------:R-:W-:-:S07]  /*0240*/  IMAD.MOV.U32 R3, RZ, RZ, R5 ;  /* 0x000000ffff037224 */ /* 0x000fce00078e0005 */
.L_x_1:
[----:B------:R-:W-:Y:S05]  /*0250*/  BSYNC.RECONVERGENT B0 ;  /* 0x0000000000007941 */ /* 0x000fea0003800200 */
.L_x_0:
[----:B------:R-:W0:Y:S01]  /*0260*/  MUFU.RCP64H R9, R7 ;  /* 0x0000000700097308 */ /* 0x000e220000001800 */
[----:B------:R-:W-:Y:S01]  /*0270*/  IMAD.MOV.U32 R8, RZ, RZ, 0x1 ;  /* 0x00000001ff087424 */ /* 0x000fe200078e00ff */
[----:B------:R-:W-:Y:S05]  /*0280*/  BSSY.RECONVERGENT B0, `(.L_x_2) ;  /* 0x0000015000007945 */ /* 0x000fea0003800200 */
[----:B0-----:R-:W-:-:S08]  /*0290*/  DFMA R4, -R6, R8, 1 ;  /* 0x3ff000000604742b */ /* 0x001fd00000000108 */
[----:B------:R-:W-:Y:S02]  /*02a0*/  DFMA R10, R4, R4, R4 ;  /* 0x00000004040a722b */ /* 0x000fe40000000004 */
[----:B------:R-:W0:Y:S06]  /*02b0*/  I2F.F64.U32 R4, R15 ;  /* 0x0000000f00047312 */ /* 0x000e2c0000201800 */
[----:B------:R-:W-:-:S08]  /*02c0*/  DFMA R10, R8, R10, R8 ;  /* 0x0000000a080a722b */ /* 0x000fd00000000008 */
[C---:B------:R-:W-:Y:S02]  /*02d0*/  DFMA R12, -R6.reuse, R10, 1 ;  /* 0x3ff00000060c742b */ /* 0x040fe4000000010a */
[----:B0-----:R-:W-:-:S06]  /*02e0*/  DADD R8, -R6, R4 ;  /* 0x0000000006087229 */ /* 0x001fcc0000000104 */
        /* <DEDUP_REMOVED lines=10> */
[----:B------:R-:W-:Y:S01]  /*0390*/  IMAD.MOV.U32 R11, RZ, RZ, R9 ;  /* 0x000000ffff0b7224 */ /* 0x000fe200078e0009 */
[----:B------:R-:W-:Y:S01]  /*03a0*/  MOV R9, R7 ;  /* 0x0000000700097202 */ /* 0x000fe20000000f00 */
[----:B------:R-:W-:-:S07]  /*03b0*/  IMAD.MOV.U32 R8, RZ, RZ, R6 ;  /* 0x000000ffff087224 */ /* 0x000fce00078e0006 */
[----:B------:R-:W-:Y:S05]  /*03c0*/  CALL.REL.NOINC `($__internal_0_$__cuda_sm20_div_rn_f64_full) ;  /* 0x0000000400087944 */ /* 0x000fea0003c00000 */
.L_x_3:
[----:B------:R-:W-:Y:S05]  /*03d0*/  BSYNC.RECONVERGENT B0 ;  /* 0x0000000000007941 */ /* 0x000fea0003800200 */
.L_x_2:
[----:B------:R-:W-:Y:S01]  /*03e0*/  DADD R10, RZ, R2 ;  /* 0x00000000ff0a7229 */ /* 0x000fe20000000002 */
[----:B------:R-:W0:Y:S01]  /*03f0*/  LDCU.64 UR4, c[0x0][0x358] ;  /* 0x00006b00ff0477ac */ /* 0x000e220008000a00 */
[----:B------:R-:W-:Y:S01]  /*0400*/  DFMA R8, RZ, RZ, R4 ;  /* 0x000000ffff08722b */ /* 0x000fe20000000004 */
[----:B------:R-:W-:Y:S05]  /*0410*/  BSSY.RECONVERGENT B0, `(.L_x_4) ;  /* 0x0000037000007945 */ /* 0x000fea0003800200 */
[----:B------:R-:W-:Y:S02]  /*0420*/  DMUL R12, R10, R10 ;  /* 0x0000000a0a0c7228 */ /* 0x000fe40000000000 */
[----:B------:R-:W-:-:S08]  /*0430*/  DMUL R16, R8, R8 ;  /* 0x0000000808107228 */ /* 0x000fd00000000000 */
[----:B------:R-:W-:-:S08]  /*0440*/  DADD R6, R12, R16 ;  /* 0x000000000c067229 */ /* 0x000fd00000000010 */
[----:B------:R-:W-:Y:S01]  /*0450*/  DSETP.GE.AND P0, PT, R6, 4, PT ;  /* 0x401000000600742a */ /* 0x000fe20003f06000 */
[----:B------:R-:W-:-:S13]  /*0460*/  IMAD.MOV.U32 R7, RZ, RZ, RZ ;  /* 0x000000ffff077224 */ /* 0x000fda00078e00ff */
[----:B0-----:R-:W-:Y:S05]  /*0470*/  @P0 BRA `(.L_x_5) ;  /* 0x0000000000c00947 */ /* 0x001fea0003800000 */
[----:B------:R-:W-:-:S07]  /*0480*/  IMAD.MOV.U32 R6, RZ, RZ, RZ ;  /* 0x000000ffff067224 */ /* 0x000fce00078e00ff */
.L_x_8:
[----:B------:R-:W-:Y:S02]  /*0490*/  DADD R12, -R16, R12 ;  /* 0x00000000100c7229 */ /* 0x000fe4000000010c */
[----:B------:R-:W-:-:S06]  /*04a0*/  DADD R10, R10, R10 ;  /* 0x000000000a0a7229 */ /* 0x000fcc000000000a */
[----:B------:R-:W-:Y:S02]  /*04b0*/  DADD R12, R12, R2 ;  /* 0x000000000c0c7229 */ /* 0x000fe40000000002 */
[----:B------:R-:W-:-:S06]  /*04c0*/  DFMA R16, R10, R8, R4 ;  /* 0x000000080a10722b */ /* 0x000fcc0000000004 */
[----:B------:R-:W-:Y:S02]  /*04d0*/  DMUL R8, R12, R12 ;  /* 0x0000000c0c087228 */ /* 0x000fe40000000000 */
[----:B------:R-:W-:-:S08]  /*04e0*/  DMUL R10, R16, R16 ;  /* 0x00000010100a7228 */ /* 0x000fd00000000000 */
[----:B------:R-:W-:-:S08]  /*04f0*/  DADD R18, R8, R10 ;  /* 0x0000000008127229 */ /* 0x000fd0000000000a */
[----:B------:R-:W-:-:S14]  /*0500*/  DSETP.GE.AND P0, PT, R18, 4, PT ;  /* 0x401000001200742a */ /* 0x000fdc0003f06000 */
[----:B------:R-:W-:Y:S05]  /*0510*/  @P0 BRA `(.L_x_6) ;  /* 0x0000000000940947 */ /* 0x000fea0003800000 */
[----:B------:R-:W-:Y:S02]  /*0520*/  DADD R8, R8, -R10 ;  /* 0x0000000008087229 */ /* 0x000fe4000000080a */
        /* <DEDUP_REMOVED lines=8> */
[----:B------:R-:W-:Y:S02]  /*05b0*/  VIADD R14, R6, 0x3 ;  /* 0x00000003060e7836 */ /* 0x000fe40000000000 */
[----:B------:R-:W-:-:S03]  /*05c0*/  IMAD.MOV.U32 R7, RZ, RZ, 0xff ;  /* 0x000000ffff077424 */ /* 0x000fc600078e00ff */
[----:B------:R-:W-:-:S13]  /*05d0*/  ISETP.NE.AND P0, PT, R14, 0xff, PT ;  /* 0x000000ff0e00780c */ /* 0x000fda0003f05270 */
[----:B------:R-:W-:Y:S05]  /*05e0*/  @!P0 BRA `(.L_x_5) ;  /* 0x0000000000648947 */ /* 0x000fea0003800000 */
[----:B------:R-:W-:Y:S01]  /*05f0*/  DADD R12, R12, -R16 ;  /* 0x000000000c0c7229 */ /* 0x000fe20000000810 */
[----:B------:R-:W-:Y:S01]  /*0600*/  IMAD.MOV.U32 R7, RZ, RZ, R14 ;  /* 0x000000ffff077224 */ /* 0x000fe200078e000e */
[----:B------:R-:W-:-:S06]  /*0610*/  DADD R16, R8, R8 ;  /* 0x0000000008107229 */ /* 0x000fcc0000000008 */
[----:B------:R-:W-:Y:S02]  /*0620*/  DADD R8, R12, R2 ;  /* 0x000000000c087229 */ /* 0x000fe40000000002 */
[----:B------:R-:W-:-:S06]  /*0630*/  DFMA R16, R10, R16, R4 ;  /* 0x000000100a10722b */ /* 0x000fcc0000000004 */
[----:B------:R-:W-:-:S08]  /*0640*/  DMUL R10, R8, R8 ;  /* 0x00000008080a7228 */ /* 0x000fd00000000000 */
[----:B------:R-:W-:-:S08]  /*0650*/  DFMA R10, R16, R16, R10 ;  /* 0x00000010100a722b */ /* 0x000fd0000000000a */
[----:B------:R-:W-:-:S14]  /*0660*/  DSETP.GE.AND P0, PT, R10, 4, PT ;  /* 0x401000000a00742a */ /* 0x000fdc0003f06000 */
[----:B------:R-:W-:Y:S05]  /*0670*/  @P0 BRA `(.L_x_5) ;  /* 0x0000000000400947 */ /* 0x000fea0003800000 */
[----:B------:R-:W-:Y:S01]  /*0680*/  DMUL R10, R16, R16 ;  /* 0x00000010100a7228 */ /* 0x000fe20000000000 */
[----:B------:R-:W-:Y:S01]  /*0690*/  VIADD R6, R6, 0x4 ;  /* 0x0000000406067836 */ /* 0x000fe20000000000 */
[----:B------:R-:W-:-:S06]  /*06a0*/  DADD R12, R8, R8 ;  /* 0x00000000080c7229 */ /* 0x000fcc0000000008 */
[----:B------:R-:W-:Y:S02]  /*06b0*/  DFMA R10, R8, R8, -R10 ;  /* 0x00000008080a722b */ /* 0x000fe4000000080a */
[----:B------:R-:W-:-:S06]  /*06c0*/  DFMA R8, R16, R12, R4 ;  /* 0x0000000c1008722b */ /* 0x000fcc0000000004 */
[----:B------:R-:W-:Y:S02]  /*06d0*/  DADD R10, R10, R2 ;  /* 0x000000000a0a7229 */ /* 0x000fe40000000002 */
[----:B------:R-:W-:-:S06]  /*06e0*/  DMUL R16, R8, R8 ;  /* 0x0000000808107228 */ /* 0x000fcc0000000000 */
[----:B------:R-:W-:-:S08]  /*06f0*/  DMUL R12, R10, R10 ;  /* 0x0000000a0a0c7228 */ /* 0x000fd00000000000 */
[----:B------:R-:W-:-:S08]  /*0700*/  DADD R18, R12, R16 ;  /* 0x000000000c127229 */ /* 0x000fd00000000010 */
[----:B------:R-:W-:-:S14]  /*0710*/  DSETP.GE.AND P0, PT, R18, 4, PT ;  /* 0x401000001200742a */ /* 0x000fdc0003f06000 */
[----:B------:R-:W-:Y:S05]  /*0720*/  @!P0 BRA `(.L_x_8) ;  /* 0xfffffffc00588947 */ /* 0x000fea000383ffff */
[----:B------:R-:W-:Y:S01]  /*0730*/  IMAD.MOV.U32 R7, RZ, RZ, R6 ;  /* 0x000000ffff077224 */ /* 0x000fe200078e0006 */
[----:B------:R-:W-:Y:S06]  /*0740*/  BRA `(.L_x_5) ;  /* 0x00000000000c7947 */ /* 0x000fec0003800000 */
.L_x_7:
[----:B------:R-:W-:Y:S01]  /*0750*/  VIADD R7, R6, 0x2 ;  /* 0x0000000206077836 */ /* 0x000fe20000000000 */
[----:B------:R-:W-:Y:S06]  /*0760*/  BRA `(.L_x_5) ;  /* 0x0000000000047947 */ /* 0x000fec0003800000 */
.L_x_6:
[----:B------:R-:W-:-:S07]  /*0770*/  IADD3 R7, PT, PT, R6, 0x1, RZ ;  /* 0x0000000106077810 */ /* 0x000fce0007ffe0ff */
.L_x_5:
[----:B------:R-:W-:Y:S05]  /*0780*/  BSYNC.RECONVERGENT B0 ;  /* 0x0000000000007941 */ /* 0x000fea0003800200 */
.L_x_4:
[----:B------:R-:W0:Y:S01]  /*0790*/  LDC.64 R2, c[0x0][0x390] ;  /* 0x0000e400ff027b82 */ /* 0x000e220000000a00 */
[----:B------:R-:W1:Y:S02]  /*07a0*/  LDCU UR6, c[0x0][0x388] ;  /* 0x00007100ff0677ac */ /* 0x000e640008000800 */
[----:B-1----:R-:W-:-:S04]  /*07b0*/  IMAD R15, R0, UR6, R15 ;  /* 0x00000006000f7c24 */ /* 0x002fc8000f8e020f */
[----:B0-----:R-:W-:-:S05]  /*07c0*/  IMAD.WIDE R2, R15, 0x4, R2 ;  /* 0x000000040f027825 */ /* 0x001fca00078e0202 */
[----:B------:R-:W-:Y:S01]  /*07d0*/  STG.E desc[UR4][R2.64], R7 ;  /* 0x0000000702007986 */ /* 0x000fe2000c101904 */
[----:B------:R-:W-:Y:S05]  /*07e0*/  EXIT ;  /* 0x000000000000794d */ /* 0x000fea0003800000 */
        .weak           $__internal_0_$__cuda_sm20_div_rn_f64_full
        .type           $__internal_0_$__cuda_sm20_div_rn_f64_full,@function
        .size           $__internal_0_$__cuda_sm20_div_rn_f64_full,(.L_x_15 - $__internal_0_$__cuda_sm20_div_rn_f64_full)
$__internal_0_$__cuda_sm20_div_rn_f64_full:
[C---:B------:R-:W-:Y:S01]  /*07f0*/  FSETP.GEU.AND P0, PT, |R9|.reuse, 1.469367938527859385e-39, PT ;  /* 0x001000000900780b */ /* 0x040fe20003f0e200 */
[----:B------:R-:W-:Y:S01]  /*0800*/  IMAD.MOV.U32 R20, RZ, RZ, 0x1 ;  /* 0x00000001ff147424 */ /* 0x000fe200078e00ff */
[----:B------:R-:W-:Y:S01]  /*0810*/  LOP3.LUT R4, R9, 0x800fffff, RZ, 0xc0, !PT ;  /* 0x800fffff09047812 */ /* 0x000fe200078ec0ff */
[----:B------:R-:W-:Y:S01]  /*0820*/  IMAD.MOV.U32 R14, RZ, RZ, 0x1ca00000 ;  /* 0x1ca00000ff0e7424 */ /* 0x000fe200078e00ff */
[C---:B------:R-:W-:Y:S01]  /*0830*/  FSETP.GEU.AND P2, PT, |R11|.reuse, 1.469367938527859385e-39, PT ;  /* 0x001000000b00780b */ /* 0x040fe20003f4e200 */
[----:B------:R-:W-:Y:S01]  /*0840*/  BSSY.RECONVERGENT B1, `(.L_x_9) ;  /* 0x0000053000017945 */ /* 0x000fe20003800200 */
[----:B------:R-:W-:Y:S01]  /*0850*/  LOP3.LUT R5, R4, 0x3ff00000, RZ, 0xfc, !PT ;  /* 0x3ff0000004057812 */ /* 0x000fe200078efcff */
[----:B------:R-:W-:Y:S01]  /*0860*/  IMAD.MOV.U32 R4, RZ, RZ, R8 ;  /* 0x000000ffff047224 */ /* 0x000fe200078e0008 */
[----:B------:R-:W-:Y:S02]  /*0870*/  LOP3.LUT R16, R11, 0x7ff00000, RZ, 0xc0, !PT ;  /* 0x7ff000000b107812 */ /* 0x000fe400078ec0ff */
[----:B------:R-:W-:-:S03]  /*0880*/  LOP3.LUT R17, R9, 0x7ff00000, RZ, 0xc0, !PT ;  /* 0x7ff0000009117812 */ /* 0x000fc600078ec0ff */
[----:B------:R-:W-:Y:S01]  /*0890*/  @!P0 DMUL R4, R8, 8.98846567431157953865e+307 ;  /* 0x7fe0000008048828 */ /* 0x000fe20000000000 */
[C---:B------:R-:W-:Y:S01]  /*08a0*/  ISETP.GE.U32.AND P1, PT, R16.reuse, R17, PT ;  /* 0x000000111000720c */ /* 0x040fe20003f26070 */
[----:B------:R-:W-:Y:S02]  /*08b0*/  IMAD.MOV.U32 R26, RZ, RZ, R17 ;  /* 0x000000ffff1a7224 */ /* 0x000fe400078e0011 */
[----:B------:R-:W-:Y:S01]  /*08c0*/  @!P2 LOP3.LUT R19, R9, 0x7ff00000, RZ, 0xc0, !PT ;  /* 0x7ff000000913a812 */ /* 0x000fe200078ec0ff */
[----:B------:R-:W-:Y:S01]  /*08d0*/  @!P2 IMAD.MOV.U32 R24, RZ, RZ, RZ ;  /* 0x000000ffff18a224 */ /* 0x000fe200078e00ff */
[----:B------:R-:W0:Y:S02]  /*08e0*/  MUFU.RCP64H R21, R5 ;  /* 0x0000000500157308 */ /* 0x000e240000001800 */
[----:B------:R-:W-:Y:S02]  /*08f0*/  @!P2 ISETP.GE.U32.AND P3, PT, R16, R19, PT ;  /* 0x000000131000a20c */ /* 0x000fe40003f66070 */
[----:B------:R-:W-:-:S02]  /*0900*/  @!P0 LOP3.LUT R26, R5, 0x7ff00000, RZ, 0xc0, !PT ;  /* 0x7ff00000051a8812 */ /* 0x000fc400078ec0ff */
[----:B------:R-:W-:Y:S02]  /*0910*/  @!P2 SEL R19, R14, 0x63400000, !P3 ;  /* 0x634000000e13a807 */ /* 0x000fe40005800000 */
[----:B------:R-:W-:Y:S02]  /*0920*/  IADD3 R27, PT, PT, R26, -0x1, RZ ;  /* 0xffffffff1a1b7810 */ /* 0x000fe40007ffe0ff */
[----:B------:R-:W-:-:S04]  /*0930*/  @!P2 LOP3.LUT R19, R19, 0x80000000, R11, 0xf8, !PT ;  /* 0x800000001313a812 */ /* 0x000fc800078ef80b */
[----:B------:R-:W-:Y:S01]  /*0940*/  @!P2 LOP3.LUT R25, R19, 0x100000, RZ, 0xfc, !PT ;  /* 0x001000001319a812 */ /* 0x000fe200078efcff */
[----:B------:R-:W-:Y:S01]  /*0950*/  IMAD.MOV.U32 R19, RZ, RZ, R16 ;  /* 0x000000ffff137224 */ /* 0x000fe200078e0010 */
[----:B0-----:R-:W-:-:S08]  /*0960*/  DFMA R12, R20, -R4, 1 ;  /* 0x3ff00000140c742b */ /* 0x001fd00000000804 */
[----:B------:R-:W-:-:S08]  /*0970*/  DFMA R12, R12, R12, R12 ;  /* 0x0000000c0c0c722b */ /* 0x000fd0000000000c */
[----:B------:R-:W-:Y:S01]  /*0980*/  DFMA R20, R20, R12, R20 ;  /* 0x0000000c1414722b */ /* 0x000fe20000000014 */
[----:B------:R-:W-:Y:S01]  /*0990*/  SEL R13, R14, 0x63400000, !P1 ;  /* 0x634000000e0d7807 */ /* 0x000fe20004800000 */
[----:B------:R-:W-:-:S03]  /*09a0*/  IMAD.MOV.U32 R12, RZ, RZ, R10 ;  /* 0x000000ffff0c7224 */ /* 0x000fc600078e000a */
[----:B------:R-:W-:-:S03]  /*09b0*/  LOP3.LUT R13, R13, 0x800fffff, R11, 0xf8, !PT ;  /* 0x800fffff0d0d7812 */ /* 0x000fc600078ef80b */
[----:B------:R-:W-:-:S03]  /*09c0*/  DFMA R22, R20, -R4, 1 ;  /* 0x3ff000001416742b */ /* 0x000fc60000000804 */
[----:B------:R-:W-:-:S05]  /*09d0*/  @!P2 DFMA R12, R12, 2, -R24 ;  /* 0x400000000c0ca82b */ /* 0x000fca0000000818 */
[----:B------:R-:W-:-:S05]  /*09e0*/  DFMA R22, R20, R22, R20 ;  /* 0x000000161416722b */ /* 0x000fca0000000014 */
[----:B------:R-:W-:-:S03]  /*09f0*/  @!P2 LOP3.LUT R19, R13, 0x7ff00000, RZ, 0xc0, !PT ;  /* 0x7ff000000d13a812 */ /* 0x000fc600078ec0ff */
[----:B------:R-:W-:Y:S02]  /*0a00*/  DMUL R20, R22, R12 ;  /* 0x0000000c16147228 */ /* 0x000fe40000000000 */
[----:B------:R-:W-:-:S05]  /*0a10*/  VIADD R17, R19, 0xffffffff ;  /* 0xffffffff13117836 */ /* 0x000fca0000000000 */
[----:B------:R-:W-:Y:S01]  /*0a20*/  ISETP.GT.U32.AND P0, PT, R17, 0x7feffffe, PT ;  /* 0x7feffffe1100780c */ /* 0x000fe20003f04070 */
[----:B------:R-:W-:-:S03]  /*0a30*/  DFMA R24, R20, -R4, R12 ;  /* 0x800000041418722b */ /* 0x000fc6000000000c */
[----:B------:R-:W-:-:S05]  /*0a40*/  ISETP.GT.U32.OR P0, PT, R27, 0x7feffffe, P0 ;  /* 0x7feffffe1b00780c */ /* 0x000fca0000704470 */
[----:B------:R-:W-:-:S08]  /*0a50*/  DFMA R24, R22, R24, R20 ;  /* 0x000000181618722b */ /* 0x000fd00000000014 */
[----:B------:R-:W-:Y:S05]  /*0a60*/  @P0 BRA `(.L_x_10) ;  /* 0x00000000006c0947 */ /* 0x000fea0003800000 */
[----:B------:R-:W-:Y:S01]  /*0a70*/  LOP3.LUT R11, R9, 0x7ff00000, RZ, 0xc0, !PT ;  /* 0x7ff00000090b7812 */ /* 0x000fe200078ec0ff */
[----:B------:R-:W-:-:S03]  /*0a80*/  IMAD.MOV.U32 R20, RZ, RZ, RZ ;  /* 0x000000ffff147224 */ /* 0x000fc600078e00ff */
[CC--:B------:R-:W-:Y:S02]  /*0a90*/  VIADDMNMX R10, R16.reuse, -R11.reuse, 0xb9600000, !PT ;  /* 0xb9600000100a7446 */ /* 0x0c0fe4000780090b */
[----:B------:R-:W-:Y:S02]  /*0aa0*/  ISETP.GE.U32.AND P0, PT, R16, R11, PT ;  /* 0x0000000b1000720c */ /* 0x000fe40003f06070 */
[----:B------:R-:W-:Y:S02]  /*0ab0*/  VIMNMX R10, PT, PT, R10, 0x46a00000, PT ;  /* 0x46a000000a0a7848 */ /* 0x000fe40003fe0100 */
[----:B------:R-:W-:-:S05]  /*0ac0*/  SEL R11, R14, 0x63400000, !P0 ;  /* 0x634000000e0b7807 */ /* 0x000fca0004000000 */
[----:B------:R-:W-:-:S04]  /*0ad0*/  IMAD.IADD R10, R10, 0x1, -R11 ;  /* 0x000000010a0a7824 */ /* 0x000fc800078e0a0b */
[----:B------:R-:W-:-:S06]  /*0ae0*/  VIADD R21, R10, 0x7fe00000 ;  /* 0x7fe000000a157836 */ /* 0x000fcc0000000000 */
[----:B------:R-:W-:-:S10]  /*0af0*/  DMUL R16, R24, R20 ;  /* 0x0000001418107228 */ /* 0x000fd40000000000 */
[----:B------:R-:W-:-:S13]  /*0b00*/  FSETP.GTU.AND P0, PT, |R17|, 1.469367938527859385e-39, PT ;  /* 0x001000001100780b */ /* 0x000fda0003f0c200 */
[----:B------:R-:W-:Y:S05]  /*0b10*/  @P0 BRA `(.L_x_11) ;  /* 0x0000000000940947 */ /* 0x000fea0003800000 */
[----:B------:R-:W-:Y:S01]  /*0b20*/  DFMA R4, R24, -R4, R12 ;  /* 0x800000041804722b */ /* 0x000fe2000000000c */
[----:B------:R-:W-:-:S09]  /*0b30*/  IMAD.MOV.U32 R20, RZ, RZ, RZ ;  /* 0x000000ffff147224 */ /* 0x000fd200078e00ff */
[C---:B------:R-:W-:Y:S02]  /*0b40*/  FSETP.NEU.AND P0, PT, R5.reuse, RZ, PT ;  /* 0x000000ff0500720b */ /* 0x040fe40003f0d000 */
[----:B------:R-:W-:-:S04]  /*0b50*/  LOP3.LUT R9, R5, 0x80000000, R9, 0x48, !PT ;  /* 0x8000000005097812 */ /* 0x000fc800078e4809 */
[----:B------:R-:W-:-:S07]  /*0b60*/  LOP3.LUT R21, R9, R21, RZ, 0xfc, !PT ;  /* 0x0000001509157212 */ /* 0x000fce00078efcff */
[----:B------:R-:W-:Y:S05]  /*0b70*/  @!P0 BRA `(.L_x_11) ;  /* 0x00000000007c8947 */ /* 0x000fea0003800000 */
[----:B------:R-:W-:Y:S01]  /*0b80*/  IMAD.MOV R5, RZ, RZ, -R10 ;  /* 0x000000ffff057224 */ /* 0x000fe200078e0a0a */
[----:B------:R-:W-:Y:S01]  /*0b90*/  DMUL.RP R20, R24, R20 ;  /* 0x0000001418147228 */ /* 0x000fe20000008000 */
[----:B------:R-:W-:-:S06]  /*0ba0*/  IMAD.MOV.U32 R4, RZ, RZ, RZ ;  /* 0x000000ffff047224 */ /* 0x000fcc00078e00ff */
[----:B------:R-:W-:-:S03]  /*0bb0*/  DFMA R4, R16, -R4, R24 ;  /* 0x800000041004722b */ /* 0x000fc60000000018 */
[----:B------:R-:W-:-:S03]  /*0bc0*/  LOP3.LUT R9, R21, R9, RZ, 0x3c, !PT ;  /* 0x0000000915097212 */ /* 0x000fc600078e3cff */
[----:B------:R-:W-:-:S04]  /*0bd0*/  IADD3 R4, PT, PT, -R10, -0x43300000, RZ ;  /* 0xbcd000000a047810 */ /* 0x000fc80007ffe1ff */
[----:B------:R-:W-:-:S04]  /*0be0*/  FSETP.NEU.AND P0, PT, |R5|, R4, PT ;  /* 0x000000040500720b */ /* 0x000fc80003f0d200 */
[----:B------:R-:W-:Y:S02]  /*0bf0*/  FSEL R16, R20, R16, !P0 ;  /* 0x0000001014107208 */ /* 0x000fe40004000000 */
[----:B------:R-:W-:Y:S01]  /*0c00*/  FSEL R17, R9, R17, !P0 ;  /* 0x0000001109117208 */ /* 0x000fe20004000000 */
[----:B------:R-:W-:Y:S06]  /*0c10*/  BRA `(.L_x_11) ;  /* 0x0000000000547947 */ /* 0x000fec0003800000 */
.L_x_10:
[----:B------:R-:W-:-:S14]  /*0c20*/  DSETP.NAN.AND P0, PT, R10, R10, PT ;  /* 0x0000000a0a00722a */ /* 0x000fdc0003f08000 */
[----:B------:R-:W-:Y:S05]  /*0c30*/  @P0 BRA `(.L_x_12) ;  /* 0x0000000000440947 */ /* 0x000fea0003800000 */
[----:B------:R-:W-:-:S14]  /*0c40*/  DSETP.NAN.AND P0, PT, R8, R8, PT ;  /* 0x000000080800722a */ /* 0x000fdc0003f08000 */
[----:B------:R-:W-:Y:S05]  /*0c50*/  @P0 BRA `(.L_x_13) ;  /* 0x0000000000300947 */ /* 0x000fea0003800000 */
[----:B------:R-:W-:Y:S01]  /*0c60*/  ISETP.NE.AND P0, PT, R19, R26, PT ;  /* 0x0000001a1300720c */ /* 0x000fe20003f05270 */
[----:B------:R-:W-:Y:S02]  /*0c70*/  IMAD.MOV.U32 R16, RZ, RZ, 0x0 ;  /* 0x00000000ff107424 */ /* 0x000fe400078e00ff */
[----:B------:R-:W-:-:S10]  /*0c80*/  IMAD.MOV.U32 R17, RZ, RZ, -0x80000 ;  /* 0xfff80000ff117424 */ /* 0x000fd400078e00ff */
[----:B------:R-:W-:Y:S05]  /*0c90*/  @!P0 BRA `(.L_x_11) ;  /* 0x0000000000348947 */ /* 0x000fea0003800000 */
[----:B------:R-:W-:Y:S02]  /*0ca0*/  ISETP.NE.AND P0, PT, R19, 0x7ff00000, PT ;  /* 0x7ff000001300780c */ /* 0x000fe40003f05270 */
[----:B------:R-:W-:Y:S02]  /*0cb0*/  LOP3.LUT R17, R11, 0x80000000, R9, 0x48, !PT ;  /* 0x800000000b117812 */ /* 0x000fe400078e4809 */
[----:B------:R-:W-:-:S13]  /*0cc0*/  ISETP.EQ.OR P0, PT, R26, RZ, !P0 ;  /* 0x000000ff1a00720c */ /* 0x000fda0004702670 */
[----:B------:R-:W-:Y:S02]  /*0cd0*/  @P0 LOP3.LUT R4, R17, 0x7ff00000, RZ, 0xfc, !PT ;  /* 0x7ff0000011040812 */ /* 0x000fe400078efcff */
[----:B------:R-:W-:Y:S01]  /*0ce0*/  @!P0 MOV R16, RZ ;  /* 0x000000ff00108202 */ /* 0x000fe20000000f00 */
[----:B------:R-:W-:Y:S02]  /*0cf0*/  @P0 IMAD.MOV.U32 R16, RZ, RZ, RZ ;  /* 0x000000ffff100224 */ /* 0x000fe400078e00ff */
[----:B------:R-:W-:Y:S01]  /*0d00*/  @P0 IMAD.MOV.U32 R17, RZ, RZ, R4 ;  /* 0x000000ffff110224 */ /* 0x000fe200078e0004 */
[----:B------:R-:W-:Y:S06]  /*0d10*/  BRA `(.L_x_11) ;  /* 0x0000000000147947 */ /* 0x000fec0003800000 */
.L_x_13:
[----:B------:R-:W-:Y:S01]  /*0d20*/  LOP3.LUT R17, R9, 0x80000, RZ, 0xfc, !PT ;  /* 0x0008000009117812 */ /* 0x000fe200078efcff */
[----:B------:R-:W-:Y:S01]  /*0d30*/  IMAD.MOV.U32 R16, RZ, RZ, R8 ;  /* 0x000000ffff107224 */ /* 0x000fe200078e0008 */
[----:B------:R-:W-:Y:S06]  /*0d40*/  BRA `(.L_x_11) ;  /* 0x0000000000087947 */ /* 0x000fec0003800000 */
.L_x_12:
[----:B------:R-:W-:Y:S01]  /*0d50*/  LOP3.LUT R17, R11, 0x80000, RZ, 0xfc, !PT ;  /* 0x000800000b117812 */ /* 0x000fe200078efcff */
[----:B------:R-:W-:-:S07]  /*0d60*/  IMAD.MOV.U32 R16, RZ, RZ, R10 ;  /* 0x000000ffff107224 */ /* 0x000fce00078e000a */
.L_x_11:
[----:B------:R-:W-:Y:S05]  /*0d70*/  BSYNC.RECONVERGENT B1 ;  /* 0x0000000000017941 */ /* 0x000fea0003800200 */
.L_x_9:
[----:B------:R-:W-:Y:S02]  /*0d80*/  IMAD.MOV.U32 R19, RZ, RZ, 0x0 ;  /* 0x00000000ff137424 */ /* 0x000fe400078e00ff */
[----:B------:R-:W-:Y:S02]  /*0d90*/  IMAD.MOV.U32 R4, RZ, RZ, R16 ;  /* 0x000000ffff047224 */ /* 0x000fe400078e0010 */
[----:B------:R-:W-:Y:S01]  /*0da0*/  IMAD.MOV.U32 R5, RZ, RZ, R17 ;  /* 0x000000ffff057224 */ /* 0x000fe200078e0011 */
[----:B------:R-:W-:Y:S06]  /*0db0*/  RET.REL.NODEC R18 `(_Z17mandelbrot_kerneliiiPi) ;  /* 0xfffffff012907950 */ /* 0x000fec0003c3ffff */
.L_x_14:
[----:B------:R-:W-:-:S00]  /*0dc0*/  BRA `(.L_x_14) ;  /* 0xfffffffc00fc7947 */ /* 0x000fc0000383ffff */
[----:B------:R-:W-:-:S00]  /*0dd0*/  NOP ;  /* 0x0000000000007918 */ /* 0x000fc00000000000 */
        /* <DEDUP_REMOVED lines=10> */
.L_x_15:


//--------------------- .nv.shared.reserved.0     --------------------------
	.section	.nv.shared.reserved.0,"aw",@nobits
	.weak		__nv_reservedSMEM_offset_0_alias
	.size		__nv_reservedSMEM_offset_0_alias, 0, 64
	.other		__nv_reservedSMEM_offset_0_alias,@"STO_CUDA_RESERVED_SHARED STV_DEFAULT"
__nv_reservedSMEM_offset_0_alias:
	.zero		0
	.zero		64


//--------------------- .nv.constant0._Z17mandelbrot_kerneliiiPi --------------------------
	.section	.nv.constant0._Z17mandelbrot_kerneliiiPi,"a",@progbits
	.sectionflags	@""
	.align	4
.nv.constant0._Z17mandelbrot_kerneliiiPi:
	.zero		920


//--------------------- SYMBOLS --------------------------

	.type		.nv.reservedSmem.offset0,@object
	.size		.nv.reservedSmem.offset0,0x4
